//
// Generated by NVIDIA NVVM Compiler
//
// Compiler Build ID: CL-36424714
// Cuda compilation tools, release 13.0, V13.0.88
// Based on NVVM 20.0.0
//

.version 9.0
.target sm_100
.address_size 64

	// .globl	_Z13pictureKernelPfS_ii

.visible .entry _Z13pictureKernelPfS_ii(
	.param .u64 .ptr .align 1 _Z13pictureKernelPfS_ii_param_0,
	.param .u64 .ptr .align 1 _Z13pictureKernelPfS_ii_param_1,
	.param .u32 _Z13pictureKernelPfS_ii_param_2,
	.param .u32 _Z13pictureKernelPfS_ii_param_3
)
{
	.reg .pred 	%p<4>;
	.reg .b32 	%r<12>;
	.reg .b32 	%f<3>;
	.reg .b64 	%rd<8>;

	ld.param.u64 	%rd1, [_Z13pictureKernelPfS_ii_param_0];
	ld.param.u64 	%rd2, [_Z13pictureKernelPfS_ii_param_1];
	ld.param.u32 	%r3, [_Z13pictureKernelPfS_ii_param_2];
	ld.param.u32 	%r4, [_Z13pictureKernelPfS_ii_param_3];
	mov.u32 	%r5, %ctaid.y;
	mov.u32 	%r6, %ntid.y;
	mov.u32 	%r7, %tid.y;
	mad.lo.s32 	%r1, %r5, %r6, %r7;
	mov.u32 	%r8, %ctaid.x;
	mov.u32 	%r9, %ntid.x;
	mov.u32 	%r10, %tid.x;
	mad.lo.s32 	%r2, %r8, %r9, %r10;
	setp.ge.s32 	%p1, %r1, %r4;
	setp.ge.s32 	%p2, %r2, %r3;
	or.pred  	%p3, %p2, %p1;
	@%p3 bra 	$L__BB0_2;
	cvta.to.global.u64 	%rd3, %rd1;
	cvta.to.global.u64 	%rd4, %rd2;
	mad.lo.s32 	%r11, %r3, %r1, %r2;
	mul.wide.s32 	%rd5, %r11, 4;
	add.s64 	%rd6, %rd3, %rd5;
	ld.global.f32 	%f1, [%rd6];
	add.f32 	%f2, %f1, %f1;
	add.s64 	%rd7, %rd4, %rd5;
	st.global.f32 	[%rd7], %f2;
$L__BB0_2:
	ret;

}


// ===== COMPILED SASS (sm_100) =====

	.target	sm_100

	.elftype	@"ET_EXEC"


//--------------------- .note.nv.tkinfo           --------------------------
	.section	.note.nv.tkinfo,"",@"SHT_NOTE"
	.sectionflags	@"SHF_NOTE_NV_TKINFO"
	.tkinfo
        /*0018*/ 	.word	0x00000002
        /*0030*/ 	.string	""
        /*0030*/ 	.string	"ptxas"
        /*0030*/ 	.string	"Cuda compilation tools, release 13.0, V13.0.88"
        /*0030*/ 	.string	"Build cuda_13.0.r13.0/compiler.36424714_0"
        /*0030*/ 	.string	"-arch sm_100 -m 64 "



//--------------------- .note.nv.cuinfo           --------------------------
	.section	.note.nv.cuinfo,"",@"SHT_NOTE"
	.sectionflags	@"SHF_NOTE_NV_CUINFO"
        /*0018*/ 	.short	0x0002
        /*001a*/ 	.short	0x0064
        /*001c*/ 	.short	0x0082
	.zero		2


//--------------------- .nv.info                  --------------------------
	.section	.nv.info,"",@"SHT_CUDA_INFO"
	.align	4


	//----- nvinfo : EIATTR_REGCOUNT
	.align		4
        /*0000*/ 	.byte	0x04, 0x2f
        /*0002*/ 	.short	(.L_1 - .L_0)
	.align		4
.L_0:
        /*0004*/ 	.word	index@(_Z13pictureKernelPfS_ii)
        /*0008*/ 	.word	0x0000000a


	//----- nvinfo : EIATTR_FRAME_SIZE
	.align		4
.L_1:
        /*000c*/ 	.byte	0x04, 0x11
        /*000e*/ 	.short	(.L_3 - .L_2)
	.align		4
.L_2:
        /*0010*/ 	.word	index@(_Z13pictureKernelPfS_ii)
        /*0014*/ 	.word	0x00000000


	//----- nvinfo : EIATTR_MIN_STACK_SIZE
	.align		4
.L_3:
        /*0018*/ 	.byte	0x04, 0x12
        /*001a*/ 	.short	(.L_5 - .L_4)
	.align		4
.L_4:
        /*001c*/ 	.word	index@(_Z13pictureKernelPfS_ii)
        /*0020*/ 	.word	0x00000000
.L_5:


//--------------------- .nv.compat                --------------------------
	.section	.nv.compat,"",@"SHT_CUDA_COMPAT_INFO"
	.align	4
        /*0000*/ 	.byte	0x02, 0x09, 0x00, 0x00, 0x02, 0x02, 0x01, 0x00, 0x02, 0x05, 0x05, 0x00, 0x03, 0x07, 0x01, 0x01
        /*0010*/ 	.byte	0x02, 0x03, 0x00, 0x00, 0x02, 0x06, 0x01, 0x00, 0x04, 0x0b, 0x08, 0x00, 0x09, 0x00, 0x00, 0x00
        /*0020*/ 	.byte	0x00, 0x00, 0x00, 0x00


//--------------------- .nv.info._Z13pictureKernelPfS_ii --------------------------
	.section	.nv.info._Z13pictureKernelPfS_ii,"",@"SHT_CUDA_INFO"
	.sectionflags	@""
	.align	4


	//----- nvinfo : EIATTR_CUDA_API_VERSION
	.align		4
        /*0000*/ 	.byte	0x04, 0x37
        /*0002*/ 	.short	(.L_7 - .L_6)
.L_6:
        /*0004*/ 	.word	0x00000082


	//----- nvinfo : EIATTR_KPARAM_INFO
	.align		4
.L_7:
        /*0008*/ 	.byte	0x04, 0x17
        /*000a*/ 	.short	(.L_9 - .L_8)
.L_8:
        /*000c*/ 	.word	0x00000000
        /*0010*/ 	.short	0x0003
        /*0012*/ 	.short	0x0014
        /*0014*/ 	.byte	0x00, 0xf0, 0x11, 0x00


	//----- nvinfo : EIATTR_KPARAM_INFO
	.align		4
.L_9:
        /*0018*/ 	.byte	0x04, 0x17
        /*001a*/ 	.short	(.L_11 - .L_10)
.L_10:
        /*001c*/ 	.word	0x00000000
        /*0020*/ 	.short	0x0002
        /*0022*/ 	.short	0x0010
        /*0024*/ 	.byte	0x00, 0xf0, 0x11, 0x00


	//----- nvinfo : EIATTR_KPARAM_INFO
	.align		4
.L_11:
        /*0028*/ 	.byte	0x04, 0x17
        /*002a*/ 	.short	(.L_13 - .L_12)
.L_12:
        /*002c*/ 	.word	0x00000000
        /*0030*/ 	.short	0x0001
        /*0032*/ 	.short	0x0008
        /*0034*/ 	.byte	0x00, 0xf5, 0x21, 0x00


	//----- nvinfo : EIATTR_KPARAM_INFO
	.align		4
.L_13:
        /*0038*/ 	.byte	0x04, 0x17
        /*003a*/ 	.short	(.L_15 - .L_14)
.L_14:
        /*003c*/ 	.word	0x00000000
        /*0040*/ 	.short	0x0000
        /*0042*/ 	.short	0x0000
        /*0044*/ 	.byte	0x00, 0xf5, 0x21, 0x00


	//----- nvinfo : EIATTR_SPARSE_MMA_MASK
	.align		4
.L_15:
        /*0048*/ 	.byte	0x03, 0x50
        /*004a*/ 	.short	0x0000


	//----- nvinfo : EIATTR_MAXREG_COUNT
	.align		4
        /*004c*/ 	.byte	0x03, 0x1b
        /*004e*/ 	.short	0x00ff


	//----- nvinfo : EIATTR_MERCURY_ISA_VERSION
	.align		4
        /*0050*/ 	.byte	0x03, 0x5f
        /*0052*/ 	.short	0x0101


	//----- nvinfo : EIATTR_VRC_CTA_INIT_COUNT
	.align		4
        /*0054*/ 	.byte	0x02, 0x4a
	.zero		1
	.zero		1


	//----- nvinfo : EIATTR_EXIT_INSTR_OFFSETS
	.align		4
        /*0058*/ 	.byte	0x04, 0x1c
        /*005a*/ 	.short	(.L_17 - .L_16)


	//   ....[0]....
.L_16:
        /*005c*/ 	.word	0x000000c0


	//   ....[1]....
        /*0060*/ 	.word	0x00000160


	//----- nvinfo : EIATTR_CBANK_PARAM_SIZE
	.align		4
.L_17:
        /*0064*/ 	.byte	0x03, 0x19
        /*0066*/ 	.short	0x0018


	//----- nvinfo : EIATTR_PARAM_CBANK
	.align		4
        /*0068*/ 	.byte	0x04, 0x0a
        /*006a*/ 	.short	(.L_19 - .L_18)
	.align		4
.L_18:
        /*006c*/ 	.word	index@(.nv.constant0._Z13pictureKernelPfS_ii)
        /*0070*/ 	.short	0x0380
        /*0072*/ 	.short	0x0018


	//----- nvinfo : EIATTR_SW_WAR
	.align		4
.L_19:
        /*0074*/ 	.byte	0x04, 0x36
        /*0076*/ 	.short	(.L_21 - .L_20)
.L_20:
        /*0078*/ 	.word	0x00000008
.L_21:


//--------------------- .nv.callgraph             --------------------------
	.section	.nv.callgraph,"",@"SHT_CUDA_CALLGRAPH"
	.align	4
	.sectionentsize	8
	.align		4
        /*0000*/ 	.word	0x00000000
	.align		4
        /*0004*/ 	.word	0xffffffff
	.align		4
        /*0008*/ 	.word	0x00000000
	.align		4
        /*000c*/ 	.word	0xfffffffe
	.align		4
        /*0010*/ 	.word	0x00000000
	.align		4
        /*0014*/ 	.word	0xfffffffd
	.align		4
        /*0018*/ 	.word	0x00000000
	.align		4
        /*001c*/ 	.word	0xfffffffc


//--------------------- .text._Z13pictureKernelPfS_ii --------------------------
	.section	.text._Z13pictureKernelPfS_ii,"ax",@progbits
	.align	128
        .global         _Z13pictureKernelPfS_ii
        .type           _Z13pictureKernelPfS_ii,@function
        .size           _Z13pictureKernelPfS_ii,(.L_x_1 - _Z13pictureKernelPfS_ii)
        .other          _Z13pictureKernelPfS_ii,@"STO_CUDA_ENTRY STV_DEFAULT"
_Z13pictureKernelPfS_ii:
.text._Z13pictureKernelPfS_ii:
[----:B------:R-:W-:Y:S01]  /*0000*/  LDC R1, c[0x0][0x37c] ;  /* 0x0000df00ff017b82 */ /* 0x000fe20000000800 */
[----:B------:R-:W0:Y:S07]  /*0010*/  S2R R3, SR_TID.Y ;  /* 0x0000000000037919 */ /* 0x000e2e0000002200 */
[----:B------:R-:W0:Y:S01]  /*0020*/  S2UR UR4, SR_CTAID.Y ;  /* 0x00000000000479c3 */ /* 0x000e220000002600 */
[----:B------:R-:W1:Y:S01]  /*0030*/  LDCU.64 UR6, c[0x0][0x390] ;  /* 0x00007200ff0677ac */ /* 0x000e620008000a00 */
[----:B------:R-:W2:Y:S06]  /*0040*/  S2R R2, SR_TID.X ;  /* 0x0000000000027919 */ /* 0x000eac0000002100 */
[----:B------:R-:W0:Y:S08]  /*0050*/  LDC R0, c[0x0][0x364] ;  /* 0x0000d900ff007b82 */ /* 0x000e300000000800 */
[----:B------:R-:W2:Y:S08]  /*0060*/  S2UR UR5, SR_CTAID.X ;  /* 0x00000000000579c3 */ /* 0x000eb00000002500 */
[----:B------:R-:W2:Y:S01]  /*0070*/  LDC R5, c[0x0][0x360] ;  /* 0x0000d800ff057b82 */ /* 0x000ea20000000800 */
[----:B0-----:R-:W-:-:S05]  /*0080*/  IMAD R0, R0, UR4, R3 ;  /* 0x0000000400007c24 */ /* 0x001fca000f8e0203 */
[----:B-1----:R-:W-:Y:S01]  /*0090*/  ISETP.GE.AND P0, PT, R0, UR7, PT ;  /* 0x0000000700007c0c */ /* 0x002fe2000bf06270 */
[----:B--2---:R-:W-:-:S05]  /*00a0*/  IMAD R5, R5, UR5, R2 ;  /* 0x0000000505057c24 */ /* 0x004fca000f8e0202 */
[----:B------:R-:W-:-:S13]  /*00b0*/  ISETP.GE.OR P0, PT, R5, UR6, P0 ;  /* 0x0000000605007c0c */ /* 0x000fda0008706670 */
[----:B------:R-:W-:Y:S05]  /*00c0*/  @P0 EXIT ;  /* 0x000000000000094d */ /* 0x000fea0003800000 */
[----:B------:R-:W0:Y:S01]  /*00d0*/  LDC.64 R2, c[0x0][0x380] ;  /* 0x0000e000ff027b82 */ /* 0x000e220000000a00 */
[----:B------:R-:W1:Y:S01]  /*00e0*/  LDCU.64 UR4, c[0x0][0x358] ;  /* 0x00006b00ff0477ac */ /* 0x000e620008000a00 */
[----:B------:R-:W-:-:S06]  /*00f0*/  IMAD R7, R0, UR6, R5 ;  /* 0x0000000600077c24 */ /* 0x000fcc000f8e0205 */
[----:B------:R-:W2:Y:S01]  /*0100*/  LDC.64 R4, c[0x0][0x388] ;  /* 0x0000e200ff047b82 */ /* 0x000ea20000000a00 */
[----:B0-----:R-:W-:-:S06]  /*0110*/  IMAD.WIDE R2, R7, 0x4, R2 ;  /* 0x0000000407027825 */ /* 0x001fcc00078e0202 */
[----:B-1----:R-:W3:Y:S01]  /*0120*/  LDG.E R2, desc[UR4][R2.64] ;  /* 0x0000000402027981 */ /* 0x002ee2000c1e1900 */
[----:B--2---:R-:W-:-:S04]  /*0130*/  IMAD.WIDE R4, R7, 0x4, R4 ;  /* 0x0000000407047825 */ /* 0x004fc800078e0204 */
[----:B---3--:R-:W-:-:S05]  /*0140*/  FADD R7, R2, R2 ;  /* 0x0000000202077221 */ /* 0x008fca0000000000 */
[----:B------:R-:W-:Y:S01]  /*0150*/  STG.E desc[UR4][R4.64], R7 ;  /* 0x0000000704007986 */ /* 0x000fe2000c101904 */
[----:B------:R-:W-:Y:S05]  /*0160*/  EXIT ;  /* 0x000000000000794d */ /* 0x000fea0003800000 */
.L_x_0:
[----:B------:R-:W-:-:S00]  /*0170*/  BRA `(.L_x_0) ;  /* 0xfffffffc00fc7947 */ /* 0x000fc0000383ffff */
[----:B------:R-:W-:-:S00]  /*0180*/  NOP ;  /* 0x0000000000007918 */ /* 0x000fc00000000000 */
[----:B------:R-:W-:-:S00]  /*0190*/  NOP ;  /* 0x0000000000007918 */ /* 0x000fc00000000000 */
[----:B------:R-:W-:-:S00]  /*01a0*/  NOP ;  /* 0x0000000000007918 */ /* 0x000fc00000000000 */
[----:B------:R-:W-:-:S00]  /*01b0*/  NOP ;  /* 0x0000000000007918 */ /* 0x000fc00000000000 */
[----:B------:R-:W-:-:S00]  /*01c0*/  NOP ;  /* 0x0000000000007918 */ /* 0x000fc00000000000 */
[----:B------:R-:W-:-:S00]  /*01d0*/  NOP ;  /* 0x0000000000007918 */ /* 0x000fc00000000000 */
[----:B------:R-:W-:-:S00]  /*01e0*/  NOP ;  /* 0x0000000000007918 */ /* 0x000fc00000000000 */
[----:B------:R-:W-:-:S00]  /*01f0*/  NOP ;  /* 0x0000000000007918 */ /* 0x000fc00000000000 */
.L_x_1:


//--------------------- .nv.shared.reserved.0     --------------------------
	.section	.nv.shared.reserved.0,"aw",@nobits
	.weak		__nv_reservedSMEM_offset_0_alias
	.size		__nv_reservedSMEM_offset_0_alias, 0, 64
	.other		__nv_reservedSMEM_offset_0_alias,@"STO_CUDA_RESERVED_SHARED STV_DEFAULT"
__nv_reservedSMEM_offset_0_alias:
	.zero		0
	.zero		64


//--------------------- .nv.constant0._Z13pictureKernelPfS_ii --------------------------
	.section	.nv.constant0._Z13pictureKernelPfS_ii,"a",@progbits
	.sectionflags	@""
	.align	4
.nv.constant0._Z13pictureKernelPfS_ii:
	.zero		920


//--------------------- SYMBOLS --------------------------

	.type		.nv.reservedSmem.offset0,@object
	.size		.nv.reservedSmem.offset0,0x4
